//
// Generated by NVIDIA NVVM Compiler
//
// Compiler Build ID: CL-36424714
// Cuda compilation tools, release 13.0, V13.0.88
// Based on NVVM 20.0.0
//

.version 9.0
.target sm_100
.address_size 64

	// .globl	_Z10vector_addPiS_S_i

.visible .entry _Z10vector_addPiS_S_i(
	.param .u64 .ptr .align 1 _Z10vector_addPiS_S_i_param_0,
	.param .u64 .ptr .align 1 _Z10vector_addPiS_S_i_param_1,
	.param .u64 .ptr .align 1 _Z10vector_addPiS_S_i_param_2,
	.param .u32 _Z10vector_addPiS_S_i_param_3
)
{
	.reg .pred 	%p<2>;
	.reg .b32 	%r<9>;
	.reg .b64 	%rd<11>;

	ld.param.u64 	%rd1, [_Z10vector_addPiS_S_i_param_0];
	ld.param.u64 	%rd2, [_Z10vector_addPiS_S_i_param_1];
	ld.param.u64 	%rd3, [_Z10vector_addPiS_S_i_param_2];
	ld.param.u32 	%r2, [_Z10vector_addPiS_S_i_param_3];
	mov.u32 	%r3, %ctaid.x;
	mov.u32 	%r4, %ntid.x;
	mov.u32 	%r5, %tid.x;
	mad.lo.s32 	%r1, %r3, %r4, %r5;
	setp.ge.s32 	%p1, %r1, %r2;
	@%p1 bra 	$L__BB0_2;
	cvta.to.global.u64 	%rd4, %rd1;
	cvta.to.global.u64 	%rd5, %rd2;
	cvta.to.global.u64 	%rd6, %rd3;
	mul.wide.s32 	%rd7, %r1, 4;
	add.s64 	%rd8, %rd4, %rd7;
	ld.global.u32 	%r6, [%rd8];
	add.s64 	%rd9, %rd5, %rd7;
	ld.global.u32 	%r7, [%rd9];
	add.s32 	%r8, %r7, %r6;
	add.s64 	%rd10, %rd6, %rd7;
	st.global.u32 	[%rd10], %r8;
$L__BB0_2:
	ret;

}


// ===== COMPILED SASS (sm_100) =====

	.target	sm_100

	.elftype	@"ET_EXEC"


//--------------------- .note.nv.tkinfo           --------------------------
	.section	.note.nv.tkinfo,"",@"SHT_NOTE"
	.sectionflags	@"SHF_NOTE_NV_TKINFO"
	.tkinfo
        /*0018*/ 	.word	0x00000002
        /*0030*/ 	.string	""
        /*0030*/ 	.string	"ptxas"
        /*0030*/ 	.string	"Cuda compilation tools, release 13.0, V13.0.88"
        /*0030*/ 	.string	"Build cuda_13.0.r13.0/compiler.36424714_0"
        /*0030*/ 	.string	"-arch sm_100 -m 64 "



//--------------------- .note.nv.cuinfo           --------------------------
	.section	.note.nv.cuinfo,"",@"SHT_NOTE"
	.sectionflags	@"SHF_NOTE_NV_CUINFO"
        /*0018*/ 	.short	0x0002
        /*001a*/ 	.short	0x0064
        /*001c*/ 	.short	0x0082
	.zero		2


//--------------------- .nv.info                  --------------------------
	.section	.nv.info,"",@"SHT_CUDA_INFO"
	.align	4


	//----- nvinfo : EIATTR_REGCOUNT
	.align		4
        /*0000*/ 	.byte	0x04, 0x2f
        /*0002*/ 	.short	(.L_1 - .L_0)
	.align		4
.L_0:
        /*0004*/ 	.word	index@(_Z10vector_addPiS_S_i)
        /*0008*/ 	.word	0x0000000c


	//----- nvinfo : EIATTR_FRAME_SIZE
	.align		4
.L_1:
        /*000c*/ 	.byte	0x04, 0x11
        /*000e*/ 	.short	(.L_3 - .L_2)
	.align		4
.L_2:
        /*0010*/ 	.word	index@(_Z10vector_addPiS_S_i)
        /*0014*/ 	.word	0x00000000


	//----- nvinfo : EIATTR_MIN_STACK_SIZE
	.align		4
.L_3:
        /*0018*/ 	.byte	0x04, 0x12
        /*001a*/ 	.short	(.L_5 - .L_4)
	.align		4
.L_4:
        /*001c*/ 	.word	index@(_Z10vector_addPiS_S_i)
        /*0020*/ 	.word	0x00000000
.L_5:


//--------------------- .nv.compat                --------------------------
	.section	.nv.compat,"",@"SHT_CUDA_COMPAT_INFO"
	.align	4
        /*0000*/ 	.byte	0x02, 0x09, 0x00, 0x00, 0x02, 0x02, 0x01, 0x00, 0x02, 0x05, 0x05, 0x00, 0x03, 0x07, 0x01, 0x01
        /*0010*/ 	.byte	0x02, 0x03, 0x00, 0x00, 0x02, 0x06, 0x01, 0x00, 0x04, 0x0b, 0x08, 0x00, 0x09, 0x00, 0x00, 0x00
        /*0020*/ 	.byte	0x00, 0x00, 0x00, 0x00


//--------------------- .nv.info._Z10vector_addPiS_S_i --------------------------
	.section	.nv.info._Z10vector_addPiS_S_i,"",@"SHT_CUDA_INFO"
	.sectionflags	@""
	.align	4


	//----- nvinfo : EIATTR_CUDA_API_VERSION
	.align		4
        /*0000*/ 	.byte	0x04, 0x37
        /*0002*/ 	.short	(.L_7 - .L_6)
.L_6:
        /*0004*/ 	.word	0x00000082


	//----- nvinfo : EIATTR_KPARAM_INFO
	.align		4
.L_7:
        /*0008*/ 	.byte	0x04, 0x17
        /*000a*/ 	.short	(.L_9 - .L_8)
.L_8:
        /*000c*/ 	.word	0x00000000
        /*0010*/ 	.short	0x0003
        /*0012*/ 	.short	0x0018
        /*0014*/ 	.byte	0x00, 0xf0, 0x11, 0x00


	//----- nvinfo : EIATTR_KPARAM_INFO
	.align		4
.L_9:
        /*0018*/ 	.byte	0x04, 0x17
        /*001a*/ 	.short	(.L_11 - .L_10)
.L_10:
        /*001c*/ 	.word	0x00000000
        /*0020*/ 	.short	0x0002
        /*0022*/ 	.short	0x0010
        /*0024*/ 	.byte	0x00, 0xf5, 0x21, 0x00


	//----- nvinfo : EIATTR_KPARAM_INFO
	.align		4
.L_11:
        /*0028*/ 	.byte	0x04, 0x17
        /*002a*/ 	.short	(.L_13 - .L_12)
.L_12:
        /*002c*/ 	.word	0x00000000
        /*0030*/ 	.short	0x0001
        /*0032*/ 	.short	0x0008
        /*0034*/ 	.byte	0x00, 0xf5, 0x21, 0x00


	//----- nvinfo : EIATTR_KPARAM_INFO
	.align		4
.L_13:
        /*0038*/ 	.byte	0x04, 0x17
        /*003a*/ 	.short	(.L_15 - .L_14)
.L_14:
        /*003c*/ 	.word	0x00000000
        /*0040*/ 	.short	0x0000
        /*0042*/ 	.short	0x0000
        /*0044*/ 	.byte	0x00, 0xf5, 0x21, 0x00


	//----- nvinfo : EIATTR_SPARSE_MMA_MASK
	.align		4
.L_15:
        /*0048*/ 	.byte	0x03, 0x50
        /*004a*/ 	.short	0x0000


	//----- nvinfo : EIATTR_MAXREG_COUNT
	.align		4
        /*004c*/ 	.byte	0x03, 0x1b
        /*004e*/ 	.short	0x00ff


	//----- nvinfo : EIATTR_MERCURY_ISA_VERSION
	.align		4
        /*0050*/ 	.byte	0x03, 0x5f
        /*0052*/ 	.short	0x0101


	//----- nvinfo : EIATTR_VRC_CTA_INIT_COUNT
	.align		4
        /*0054*/ 	.byte	0x02, 0x4a
	.zero		1
	.zero		1


	//----- nvinfo : EIATTR_EXIT_INSTR_OFFSETS
	.align		4
        /*0058*/ 	.byte	0x04, 0x1c
        /*005a*/ 	.short	(.L_17 - .L_16)


	//   ....[0]....
.L_16:
        /*005c*/ 	.word	0x00000070


	//   ....[1]....
        /*0060*/ 	.word	0x00000130


	//----- nvinfo : EIATTR_CBANK_PARAM_SIZE
	.align		4
.L_17:
        /*0064*/ 	.byte	0x03, 0x19
        /*0066*/ 	.short	0x001c


	//----- nvinfo : EIATTR_PARAM_CBANK
	.align		4
        /*0068*/ 	.byte	0x04, 0x0a
        /*006a*/ 	.short	(.L_19 - .L_18)
	.align		4
.L_18:
        /*006c*/ 	.word	index@(.nv.constant0._Z10vector_addPiS_S_i)
        /*0070*/ 	.short	0x0380
        /*0072*/ 	.short	0x001c


	//----- nvinfo : EIATTR_SW_WAR
	.align		4
.L_19:
        /*0074*/ 	.byte	0x04, 0x36
        /*0076*/ 	.short	(.L_21 - .L_20)
.L_20:
        /*0078*/ 	.word	0x00000008
.L_21:


//--------------------- .nv.callgraph             --------------------------
	.section	.nv.callgraph,"",@"SHT_CUDA_CALLGRAPH"
	.align	4
	.sectionentsize	8
	.align		4
        /*0000*/ 	.word	0x00000000
	.align		4
        /*0004*/ 	.word	0xffffffff
	.align		4
        /*0008*/ 	.word	0x00000000
	.align		4
        /*000c*/ 	.word	0xfffffffe
	.align		4
        /*0010*/ 	.word	0x00000000
	.align		4
        /*0014*/ 	.word	0xfffffffd
	.align		4
        /*0018*/ 	.word	0x00000000
	.align		4
        /*001c*/ 	.word	0xfffffffc


//--------------------- .text._Z10vector_addPiS_S_i --------------------------
	.section	.text._Z10vector_addPiS_S_i,"ax",@progbits
	.align	128
        .global         _Z10vector_addPiS_S_i
        .type           _Z10vector_addPiS_S_i,@function
        .size           _Z10vector_addPiS_S_i,(.L_x_1 - _Z10vector_addPiS_S_i)
        .other          _Z10vector_addPiS_S_i,@"STO_CUDA_ENTRY STV_DEFAULT"
_Z10vector_addPiS_S_i:
.text._Z10vector_addPiS_S_i:
[----:B------:R-:W-:Y:S01]  /*0000*/  LDC R1, c[0x0][0x37c] ;  /* 0x0000df00ff017b82 */ /* 0x000fe20000000800 */
[----:B------:R-:W0:Y:S07]  /*0010*/  S2R R0, SR_TID.X ;  /* 0x0000000000007919 */ /* 0x000e2e0000002100 */
[----:B------:R-:W0:Y:S01]  /*0020*/  S2UR UR4, SR_CTAID.X ;  /* 0x00000000000479c3 */ /* 0x000e220000002500 */
[----:B------:R-:W1:Y:S07]  /*0030*/  LDCU UR5, c[0x0][0x398] ;  /* 0x00007300ff0577ac */ /* 0x000e6e0008000800 */
[----:B------:R-:W0:Y:S02]  /*0040*/  LDC R9, c[0x0][0x360] ;  /* 0x0000d800ff097b82 */ /* 0x000e240000000800 */
[----:B0-----:R-:W-:-:S05]  /*0050*/  IMAD R9, R9, UR4, R0 ;  /* 0x0000000409097c24 */ /* 0x001fca000f8e0200 */
[----:B-1----:R-:W-:-:S13]  /*0060*/  ISETP.GE.AND P0, PT, R9, UR5, PT ;  /* 0x0000000509007c0c */ /* 0x002fda000bf06270 */
[----:B------:R-:W-:Y:S05]  /*0070*/  @P0 EXIT ;  /* 0x000000000000094d */ /* 0x000fea0003800000 */
[----:B------:R-:W0:Y:S01]  /*0080*/  LDC.64 R2, c[0x0][0x380] ;  /* 0x0000e000ff027b82 */ /* 0x000e220000000a00 */
[----:B------:R-:W1:Y:S07]  /*0090*/  LDCU.64 UR4, c[0x0][0x358] ;  /* 0x00006b00ff0477ac */ /* 0x000e6e0008000a00 */
[----:B------:R-:W2:Y:S08]  /*00a0*/  LDC.64 R4, c[0x0][0x388] ;  /* 0x0000e200ff047b82 */ /* 0x000eb00000000a00 */
[----:B------:R-:W3:Y:S01]  /*00b0*/  LDC.64 R6, c[0x0][0x390] ;  /* 0x0000e400ff067b82 */ /* 0x000ee20000000a00 */
[----:B0-----:R-:W-:-:S06]  /*00c0*/  IMAD.WIDE R2, R9, 0x4, R2 ;  /* 0x0000000409027825 */ /* 0x001fcc00078e0202 */
[----:B-1----:R-:W4:Y:S01]  /*00d0*/  LDG.E R2, desc[UR4][R2.64] ;  /* 0x0000000402027981 */ /* 0x002f22000c1e1900 */
[----:B--2---:R-:W-:-:S06]  /*00e0*/  IMAD.WIDE R4, R9, 0x4, R4 ;  /* 0x0000000409047825 */ /* 0x004fcc00078e0204 */
[----:B------:R-:W4:Y:S01]  /*00f0*/  LDG.E R5, desc[UR4][R4.64] ;  /* 0x0000000404057981 */ /* 0x000f22000c1e1900 */
[----:B---3--:R-:W-:Y:S01]  /*0100*/  IMAD.WIDE R6, R9, 0x4, R6 ;  /* 0x0000000409067825 */ /* 0x008fe200078e0206 */
[----:B----4-:R-:W-:-:S05]  /*0110*/  IADD3 R9, PT, PT, R2, R5, RZ ;  /* 0x0000000502097210 */ /* 0x010fca0007ffe0ff */
[----:B------:R-:W-:Y:S01]  /*0120*/  STG.E desc[UR4][R6.64], R9 ;  /* 0x0000000906007986 */ /* 0x000fe2000c101904 */
[----:B------:R-:W-:Y:S05]  /*0130*/  EXIT ;  /* 0x000000000000794d */ /* 0x000fea0003800000 */
.L_x_0:
[----:B------:R-:W-:-:S00]  /*0140*/  BRA `(.L_x_0) ;  /* 0xfffffffc00fc7947 */ /* 0x000fc0000383ffff */
[----:B------:R-:W-:-:S00]  /*0150*/  NOP ;  /* 0x0000000000007918 */ /* 0x000fc00000000000 */
        /* <DEDUP_REMOVED lines=10> */
.L_x_1:


//--------------------- .nv.shared.reserved.0     --------------------------
	.section	.nv.shared.reserved.0,"aw",@nobits
	.weak		__nv_reservedSMEM_offset_0_alias
	.size		__nv_reservedSMEM_offset_0_alias, 0, 64
	.other		__nv_reservedSMEM_offset_0_alias,@"STO_CUDA_RESERVED_SHARED STV_DEFAULT"
__nv_reservedSMEM_offset_0_alias:
	.zero		0
	.zero		64


//--------------------- .nv.constant0._Z10vector_addPiS_S_i --------------------------
	.section	.nv.constant0._Z10vector_addPiS_S_i,"a",@progbits
	.sectionflags	@""
	.align	4
.nv.constant0._Z10vector_addPiS_S_i:
	.zero		924


//--------------------- SYMBOLS --------------------------

	.type		.nv.reservedSmem.offset0,@object
	.size		.nv.reservedSmem.offset0,0x4
